//
// Generated by NVIDIA NVVM Compiler
//
// Compiler Build ID: CL-36424714
// Cuda compilation tools, release 13.0, V13.0.88
// Based on NVVM 20.0.0
//

.version 9.0
.target sm_100
.address_size 64

	// .globl	_Z8ddKernelPfPKfif
.extern .shared .align 16 .b8 s_in[];

.visible .entry _Z8ddKernelPfPKfif(
	.param .u64 .ptr .align 1 _Z8ddKernelPfPKfif_param_0,
	.param .u64 .ptr .align 1 _Z8ddKernelPfPKfif_param_1,
	.param .u32 _Z8ddKernelPfPKfif_param_2,
	.param .f32 _Z8ddKernelPfPKfif_param_3
)
{
	.reg .pred 	%p<6>;
	.reg .b32 	%r<13>;
	.reg .b32 	%f<13>;
	.reg .b64 	%rd<11>;

	ld.param.u64 	%rd3, [_Z8ddKernelPfPKfif_param_0];
	ld.param.u64 	%rd4, [_Z8ddKernelPfPKfif_param_1];
	ld.param.u32 	%r5, [_Z8ddKernelPfPKfif_param_2];
	ld.param.f32 	%f1, [_Z8ddKernelPfPKfif_param_3];
	cvta.to.global.u64 	%rd1, %rd4;
	mov.u32 	%r6, %ctaid.x;
	mov.u32 	%r1, %ntid.x;
	mov.u32 	%r2, %tid.x;
	mad.lo.s32 	%r3, %r6, %r1, %r2;
	setp.gt.s32 	%p1, %r3, %r5;
	@%p1 bra 	$L__BB0_5;
	setp.eq.s32 	%p2, %r3, 0;
	add.s32 	%r7, %r5, -1;
	setp.eq.s32 	%p3, %r3, %r7;
	or.pred  	%p4, %p2, %p3;
	@%p4 bra 	$L__BB0_5;
	mul.wide.s32 	%rd5, %r3, 4;
	add.s64 	%rd2, %rd1, %rd5;
	ld.global.f32 	%f2, [%rd2];
	shl.b32 	%r8, %r2, 2;
	mov.u32 	%r9, s_in;
	add.s32 	%r4, %r9, %r8;
	st.shared.f32 	[%r4+4], %f2;
	setp.ne.s32 	%p5, %r2, 0;
	@%p5 bra 	$L__BB0_4;
	ld.global.f32 	%f3, [%rd2+-4];
	st.shared.f32 	[s_in], %f3;
	add.s32 	%r10, %r3, %r1;
	mul.wide.u32 	%rd6, %r10, 4;
	add.s64 	%rd7, %rd1, %rd6;
	ld.global.f32 	%f4, [%rd7];
	shl.b32 	%r11, %r1, 2;
	add.s32 	%r12, %r4, %r11;
	st.shared.f32 	[%r12+4], %f4;
$L__BB0_4:
	bar.sync 	0;
	ld.shared.f32 	%f5, [%r4+8];
	ld.shared.f32 	%f6, [%r4];
	add.f32 	%f7, %f5, %f6;
	ld.shared.f32 	%f8, [%r4+4];
	add.f32 	%f9, %f8, %f8;
	sub.f32 	%f10, %f7, %f9;
	mul.f32 	%f11, %f1, %f1;
	div.rn.f32 	%f12, %f10, %f11;
	cvta.to.global.u64 	%rd8, %rd3;
	add.s64 	%rd10, %rd8, %rd5;
	st.global.f32 	[%rd10], %f12;
$L__BB0_5:
	ret;

}


// ===== COMPILED SASS (sm_100) =====

	.target	sm_100

	.elftype	@"ET_EXEC"


//--------------------- .note.nv.tkinfo           --------------------------
	.section	.note.nv.tkinfo,"",@"SHT_NOTE"
	.sectionflags	@"SHF_NOTE_NV_TKINFO"
	.tkinfo
        /*0018*/ 	.word	0x00000002
        /*0030*/ 	.string	""
        /*0030*/ 	.string	"ptxas"
        /*0030*/ 	.string	"Cuda compilation tools, release 13.0, V13.0.88"
        /*0030*/ 	.string	"Build cuda_13.0.r13.0/compiler.36424714_0"
        /*0030*/ 	.string	"-arch sm_100 -m 64 "



//--------------------- .note.nv.cuinfo           --------------------------
	.section	.note.nv.cuinfo,"",@"SHT_NOTE"
	.sectionflags	@"SHF_NOTE_NV_CUINFO"
        /*0018*/ 	.short	0x0002
        /*001a*/ 	.short	0x0064
        /*001c*/ 	.short	0x0082
	.zero		2


//--------------------- .nv.info                  --------------------------
	.section	.nv.info,"",@"SHT_CUDA_INFO"
	.align	4


	//----- nvinfo : EIATTR_REGCOUNT
	.align		4
        /*0000*/ 	.byte	0x04, 0x2f
        /*0002*/ 	.short	(.L_1 - .L_0)
	.align		4
.L_0:
        /*0004*/ 	.word	index@(_Z8ddKernelPfPKfif)
        /*0008*/ 	.word	0x0000000f


	//----- nvinfo : EIATTR_FRAME_SIZE
	.align		4
.L_1:
        /*000c*/ 	.byte	0x04, 0x11
        /*000e*/ 	.short	(.L_3 - .L_2)
	.align		4
.L_2:
        /*0010*/ 	.word	index@($__internal_0_$__cuda_sm3x_div_rn_noftz_f32_slowpath)
        /*0014*/ 	.word	0x00000000


	//----- nvinfo : EIATTR_FRAME_SIZE
	.align		4
.L_3:
        /*0018*/ 	.byte	0x04, 0x11
        /*001a*/ 	.short	(.L_5 - .L_4)
	.align		4
.L_4:
        /*001c*/ 	.word	index@(_Z8ddKernelPfPKfif)
        /*0020*/ 	.word	0x00000000


	//----- nvinfo : EIATTR_MIN_STACK_SIZE
	.align		4
.L_5:
        /*0024*/ 	.byte	0x04, 0x12
        /*0026*/ 	.short	(.L_7 - .L_6)
	.align		4
.L_6:
        /*0028*/ 	.word	index@(_Z8ddKernelPfPKfif)
        /*002c*/ 	.word	0x00000000
.L_7:


//--------------------- .nv.compat                --------------------------
	.section	.nv.compat,"",@"SHT_CUDA_COMPAT_INFO"
	.align	4
        /*0000*/ 	.byte	0x02, 0x09, 0x00, 0x00, 0x02, 0x02, 0x01, 0x00, 0x02, 0x05, 0x05, 0x00, 0x03, 0x07, 0x01, 0x01
        /*0010*/ 	.byte	0x02, 0x03, 0x00, 0x00, 0x02, 0x06, 0x01, 0x00, 0x04, 0x0b, 0x08, 0x00, 0x01, 0x00, 0x00, 0x00
        /*0020*/ 	.byte	0x00, 0x00, 0x00, 0x00


//--------------------- .nv.info._Z8ddKernelPfPKfif --------------------------
	.section	.nv.info._Z8ddKernelPfPKfif,"",@"SHT_CUDA_INFO"
	.sectionflags	@""
	.align	4


	//----- nvinfo : EIATTR_CUDA_API_VERSION
	.align		4
        /*0000*/ 	.byte	0x04, 0x37
        /*0002*/ 	.short	(.L_9 - .L_8)
.L_8:
        /*0004*/ 	.word	0x00000082


	//----- nvinfo : EIATTR_KPARAM_INFO
	.align		4
.L_9:
        /*0008*/ 	.byte	0x04, 0x17
        /*000a*/ 	.short	(.L_11 - .L_10)
.L_10:
        /*000c*/ 	.word	0x00000000
        /*0010*/ 	.short	0x0003
        /*0012*/ 	.short	0x0014
        /*0014*/ 	.byte	0x00, 0xf0, 0x11, 0x00


	//----- nvinfo : EIATTR_KPARAM_INFO
	.align		4
.L_11:
        /*0018*/ 	.byte	0x04, 0x17
        /*001a*/ 	.short	(.L_13 - .L_12)
.L_12:
        /*001c*/ 	.word	0x00000000
        /*0020*/ 	.short	0x0002
        /*0022*/ 	.short	0x0010
        /*0024*/ 	.byte	0x00, 0xf0, 0x11, 0x00


	//----- nvinfo : EIATTR_KPARAM_INFO
	.align		4
.L_13:
        /*0028*/ 	.byte	0x04, 0x17
        /*002a*/ 	.short	(.L_15 - .L_14)
.L_14:
        /*002c*/ 	.word	0x00000000
        /*0030*/ 	.short	0x0001
        /*0032*/ 	.short	0x0008
        /*0034*/ 	.byte	0x00, 0xf5, 0x21, 0x00


	//----- nvinfo : EIATTR_KPARAM_INFO
	.align		4
.L_15:
        /*0038*/ 	.byte	0x04, 0x17
        /*003a*/ 	.short	(.L_17 - .L_16)
.L_16:
        /*003c*/ 	.word	0x00000000
        /*0040*/ 	.short	0x0000
        /*0042*/ 	.short	0x0000
        /*0044*/ 	.byte	0x00, 0xf5, 0x21, 0x00


	//----- nvinfo : EIATTR_SPARSE_MMA_MASK
	.align		4
.L_17:
        /*0048*/ 	.byte	0x03, 0x50
        /*004a*/ 	.short	0x0000


	//----- nvinfo : EIATTR_MAXREG_COUNT
	.align		4
        /*004c*/ 	.byte	0x03, 0x1b
        /*004e*/ 	.short	0x00ff


	//----- nvinfo : EIATTR_NUM_BARRIERS
	.align		4
        /*0050*/ 	.byte	0x02, 0x4c
        /*0052*/ 	.byte	0x01
	.zero		1


	//----- nvinfo : EIATTR_MERCURY_ISA_VERSION
	.align		4
        /*0054*/ 	.byte	0x03, 0x5f
        /*0056*/ 	.short	0x0101


	//----- nvinfo : EIATTR_VRC_CTA_INIT_COUNT
	.align		4
        /*0058*/ 	.byte	0x02, 0x4a
	.zero		1
	.zero		1


	//----- nvinfo : EIATTR_EXIT_INSTR_OFFSETS
	.align		4
        /*005c*/ 	.byte	0x04, 0x1c
        /*005e*/ 	.short	(.L_19 - .L_18)


	//   ....[0]....
.L_18:
        /*0060*/ 	.word	0x00000070


	//   ....[1]....
        /*0064*/ 	.word	0x000000b0


	//   ....[2]....
        /*0068*/ 	.word	0x00000360


	//----- nvinfo : EIATTR_CRS_STACK_SIZE
	.align		4
.L_19:
        /*006c*/ 	.byte	0x04, 0x1e
        /*006e*/ 	.short	(.L_21 - .L_20)
.L_20:
        /*0070*/ 	.word	0x00000000


	//----- nvinfo : EIATTR_CBANK_PARAM_SIZE
	.align		4
.L_21:
        /*0074*/ 	.byte	0x03, 0x19
        /*0076*/ 	.short	0x0018


	//----- nvinfo : EIATTR_PARAM_CBANK
	.align		4
        /*0078*/ 	.byte	0x04, 0x0a
        /*007a*/ 	.short	(.L_23 - .L_22)
	.align		4
.L_22:
        /*007c*/ 	.word	index@(.nv.constant0._Z8ddKernelPfPKfif)
        /*0080*/ 	.short	0x0380
        /*0082*/ 	.short	0x0018


	//----- nvinfo : EIATTR_SW_WAR
	.align		4
.L_23:
        /*0084*/ 	.byte	0x04, 0x36
        /*0086*/ 	.short	(.L_25 - .L_24)
.L_24:
        /*0088*/ 	.word	0x00000008
.L_25:


//--------------------- .nv.callgraph             --------------------------
	.section	.nv.callgraph,"",@"SHT_CUDA_CALLGRAPH"
	.align	4
	.sectionentsize	8
	.align		4
        /*0000*/ 	.word	0x00000000
	.align		4
        /*0004*/ 	.word	0xffffffff
	.align		4
        /*0008*/ 	.word	0x00000000
	.align		4
        /*000c*/ 	.word	0xfffffffe
	.align		4
        /*0010*/ 	.word	0x00000000
	.align		4
        /*0014*/ 	.word	0xfffffffd
	.align		4
        /*0018*/ 	.word	0x00000000
	.align		4
        /*001c*/ 	.word	0xfffffffc


//--------------------- .text._Z8ddKernelPfPKfif  --------------------------
	.section	.text._Z8ddKernelPfPKfif,"ax",@progbits
	.align	128
        .global         _Z8ddKernelPfPKfif
        .type           _Z8ddKernelPfPKfif,@function
        .size           _Z8ddKernelPfPKfif,(.L_x_14 - _Z8ddKernelPfPKfif)
        .other          _Z8ddKernelPfPKfif,@"STO_CUDA_ENTRY STV_DEFAULT"
_Z8ddKernelPfPKfif:
.text._Z8ddKernelPfPKfif:
[----:B------:R-:W-:Y:S01]  /*0000*/  LDC R1, c[0x0][0x37c] ;  /* 0x0000df00ff017b82 */ /* 0x000fe20000000800 */
[----:B------:R-:W0:Y:S07]  /*0010*/  S2R R10, SR_TID.X ;  /* 0x00000000000a7919 */ /* 0x000e2e0000002100 */
[----:B------:R-:W0:Y:S01]  /*0020*/  S2UR UR4, SR_CTAID.X ;  /* 0x00000000000479c3 */ /* 0x000e220000002500 */
[----:B------:R-:W1:Y:S07]  /*0030*/  LDCU UR5, c[0x0][0x390] ;  /* 0x00007200ff0577ac */ /* 0x000e6e0008000800 */
[----:B------:R-:W0:Y:S02]  /*0040*/  LDC R9, c[0x0][0x360] ;  /* 0x0000d800ff097b82 */ /* 0x000e240000000800 */
[----:B0-----:R-:W-:-:S05]  /*0050*/  IMAD R2, R9, UR4, R10 ;  /* 0x0000000409027c24 */ /* 0x001fca000f8e020a */
[----:B-1----:R-:W-:-:S13]  /*0060*/  ISETP.GT.AND P0, PT, R2, UR5, PT ;  /* 0x0000000502007c0c */ /* 0x002fda000bf04270 */
[----:B------:R-:W-:Y:S05]  /*0070*/  @P0 EXIT ;  /* 0x000000000000094d */ /* 0x000fea0003800000 */
[----:B------:R-:W-:-:S06]  /*0080*/  UIADD3 UR4, UPT, UPT, UR5, -0x1, URZ ;  /* 0xffffffff05047890 */ /* 0x000fcc000fffe0ff */
[----:B------:R-:W-:-:S04]  /*0090*/  ISETP.NE.AND P0, PT, R2, UR4, PT ;  /* 0x0000000402007c0c */ /* 0x000fc8000bf05270 */
[----:B------:R-:W-:-:S13]  /*00a0*/  ISETP.EQ.OR P0, PT, R2, RZ, !P0 ;  /* 0x000000ff0200720c */ /* 0x000fda0004702670 */
[----:B------:R-:W-:Y:S05]  /*00b0*/  @P0 EXIT ;  /* 0x000000000000094d */ /* 0x000fea0003800000 */
[----:B------:R-:W0:Y:S01]  /*00c0*/  LDC.64 R6, c[0x0][0x388] ;  /* 0x0000e200ff067b82 */ /* 0x000e220000000a00 */
[----:B------:R-:W-:Y:S01]  /*00d0*/  ISETP.NE.AND P0, PT, R10, RZ, PT ;  /* 0x000000ff0a00720c */ /* 0x000fe20003f05270 */
[----:B------:R-:W1:Y:S06]  /*00e0*/  LDCU.64 UR6, c[0x0][0x358] ;  /* 0x00006b00ff0677ac */ /* 0x000e6c0008000a00 */
[----:B------:R-:W2:Y:S06]  /*00f0*/  S2UR UR5, SR_CgaCtaId ;  /* 0x00000000000579c3 */ /* 0x000eac0000008800 */
[C---:B------:R-:W-:Y:S01]  /*0100*/  @!P0 IMAD.IADD R3, R2.reuse, 0x1, R9 ;  /* 0x0000000102038824 */ /* 0x040fe200078e0209 */
[----:B------:R-:W-:Y:S01]  /*0110*/  UMOV UR4, 0x400 ;  /* 0x0000040000047882 */ /* 0x000fe20000000000 */
[----:B------:R-:W3:Y:S01]  /*0120*/  LDC R11, c[0x0][0x394] ;  /* 0x0000e500ff0b7b82 */ /* 0x000ee20000000800 */
[----:B0-----:R-:W-:-:S04]  /*0130*/  IMAD.WIDE R4, R2, 0x4, R6 ;  /* 0x0000000402047825 */ /* 0x001fc800078e0206 */
[----:B------:R-:W-:Y:S01]  /*0140*/  @!P0 IMAD.WIDE.U32 R6, R3, 0x4, R6 ;  /* 0x0000000403068825 */ /* 0x000fe200078e0006 */
[----:B-1----:R-:W4:Y:S04]  /*0150*/  LDG.E R0, desc[UR6][R4.64] ;  /* 0x0000000604007981 */ /* 0x002f28000c1e1900 */
[----:B------:R-:W5:Y:S04]  /*0160*/  @!P0 LDG.E R8, desc[UR6][R4.64+-0x4] ;  /* 0xfffffc0604088981 */ /* 0x000f68000c1e1900 */
[----:B------:R-:W5:Y:S01]  /*0170*/  @!P0 LDG.E R6, desc[UR6][R6.64] ;  /* 0x0000000606068981 */ /* 0x000f62000c1e1900 */
[----:B--2---:R-:W-:Y:S01]  /*0180*/  ULEA UR4, UR5, UR4, 0x18 ;  /* 0x0000000405047291 */ /* 0x004fe2000f8ec0ff */
[----:B------:R-:W-:Y:S01]  /*0190*/  BSSY.RECONVERGENT B0, `(.L_x_0) ;  /* 0x0000019000007945 */ /* 0x000fe20003800200 */
[----:B---3--:R-:W-:-:S04]  /*01a0*/  FMUL R11, R11, R11 ;  /* 0x0000000b0b0b7220 */ /* 0x008fc80000400000 */
[----:B------:R-:W-:Y:S02]  /*01b0*/  LEA R3, R10, UR4, 0x2 ;  /* 0x000000040a037c11 */ /* 0x000fe4000f8e10ff */
[----:B------:R-:W0:Y:S03]  /*01c0*/  MUFU.RCP R10, R11 ;  /* 0x0000000b000a7308 */ /* 0x000e260000001000 */
[----:B------:R-:W-:Y:S01]  /*01d0*/  @!P0 IMAD R9, R9, 0x4, R3 ;  /* 0x0000000409098824 */ /* 0x000fe200078e0203 */
[----:B----4-:R-:W-:Y:S04]  /*01e0*/  STS [R3+0x4], R0 ;  /* 0x0000040003007388 */ /* 0x010fe80000000800 */
[----:B-----5:R-:W-:Y:S04]  /*01f0*/  @!P0 STS [UR4], R8 ;  /* 0x00000008ff008988 */ /* 0x020fe80008000804 */
[----:B------:R-:W-:Y:S01]  /*0200*/  @!P0 STS [R9+0x4], R6 ;  /* 0x0000040609008388 */ /* 0x000fe20000000800 */
[----:B------:R-:W-:Y:S06]  /*0210*/  BAR.SYNC.DEFER_BLOCKING 0x0 ;  /* 0x0000000000007b1d */ /* 0x000fec0000010000 */
[----:B------:R-:W-:Y:S04]  /*0220*/  LDS R4, [R3+0x8] ;  /* 0x0000080003047984 */ /* 0x000fe80000000800 */
[----:B------:R-:W1:Y:S04]  /*0230*/  LDS R5, [R3] ;  /* 0x0000000003057984 */ /* 0x000e680000000800 */
[----:B------:R-:W2:Y:S01]  /*0240*/  LDS R7, [R3+0x4] ;  /* 0x0000040003077984 */ /* 0x000ea20000000800 */
[----:B-1----:R-:W-:Y:S01]  /*0250*/  FADD R4, R4, R5 ;  /* 0x0000000504047221 */ /* 0x002fe20000000000 */
[----:B0-----:R-:W-:Y:S01]  /*0260*/  FFMA R5, -R11, R10, 1 ;  /* 0x3f8000000b057423 */ /* 0x001fe2000000010a */
[----:B--2---:R-:W-:-:S03]  /*0270*/  FADD R7, R7, R7 ;  /* 0x0000000707077221 */ /* 0x004fc60000000000 */
[----:B------:R-:W-:Y:S01]  /*0280*/  FFMA R5, R10, R5, R10 ;  /* 0x000000050a057223 */ /* 0x000fe2000000000a */
[----:B------:R-:W-:-:S04]  /*0290*/  FADD R0, R4, -R7 ;  /* 0x8000000704007221 */ /* 0x000fc80000000000 */
[----:B------:R-:W0:Y:S01]  /*02a0*/  FCHK P0, R0, R11 ;  /* 0x0000000b00007302 */ /* 0x000e220000000000 */
[----:B------:R-:W-:-:S04]  /*02b0*/  FFMA R4, R0, R5, RZ ;  /* 0x0000000500047223 */ /* 0x000fc800000000ff */
[----:B------:R-:W-:-:S04]  /*02c0*/  FFMA R6, -R11, R4, R0 ;  /* 0x000000040b067223 */ /* 0x000fc80000000100 */
[----:B------:R-:W-:Y:S01]  /*02d0*/  FFMA R7, R5, R6, R4 ;  /* 0x0000000605077223 */ /* 0x000fe20000000004 */
[----:B0-----:R-:W-:Y:S06]  /*02e0*/  @!P0 BRA `(.L_x_1) ;  /* 0x00000000000c8947 */ /* 0x001fec0003800000 */
[----:B------:R-:W-:-:S07]  /*02f0*/  MOV R4, 0x310 ;  /* 0x0000031000047802 */ /* 0x000fce0000000f00 */
[----:B------:R-:W-:Y:S05]  /*0300*/  CALL.REL.NOINC `($__internal_0_$__cuda_sm3x_div_rn_noftz_f32_slowpath) ;  /* 0x0000000000187944 */ /* 0x000fea0003c00000 */
[----:B------:R-:W-:-:S07]  /*0310*/  IMAD.MOV.U32 R7, RZ, RZ, R0 ;  /* 0x000000ffff077224 */ /* 0x000fce00078e0000 */
.L_x_1:
[----:B------:R-:W-:Y:S05]  /*0320*/  BSYNC.RECONVERGENT B0 ;  /* 0x0000000000007941 */ /* 0x000fea0003800200 */
.L_x_0:
[----:B------:R-:W0:Y:S02]  /*0330*/  LDC.64 R4, c[0x0][0x380] ;  /* 0x0000e000ff047b82 */ /* 0x000e240000000a00 */
[----:B0-----:R-:W-:-:S05]  /*0340*/  IMAD.WIDE R2, R2, 0x4, R4 ;  /* 0x0000000402027825 */ /* 0x001fca00078e0204 */
[----:B------:R-:W-:Y:S01]  /*0350*/  STG.E desc[UR6][R2.64], R7 ;  /* 0x0000000702007986 */ /* 0x000fe2000c101906 */
[----:B------:R-:W-:Y:S05]  /*0360*/  EXIT ;  /* 0x000000000000794d */ /* 0x000fea0003800000 */
        .weak           $__internal_0_$__cuda_sm3x_div_rn_noftz_f32_slowpath
        .type           $__internal_0_$__cuda_sm3x_div_rn_noftz_f32_slowpath,@function
        .size           $__internal_0_$__cuda_sm3x_div_rn_noftz_f32_slowpath,(.L_x_14 - $__internal_0_$__cuda_sm3x_div_rn_noftz_f32_slowpath)
$__internal_0_$__cuda_sm3x_div_rn_noftz_f32_slowpath:
[----:B------:R-:W-:Y:S01]  /*0370*/  SHF.R.U32.HI R5, RZ, 0x17, R11 ;  /* 0x00000017ff057819 */ /* 0x000fe2000001160b */
[----:B------:R-:W-:Y:S01]  /*0380*/  BSSY.RECONVERGENT B1, `(.L_x_2) ;  /* 0x0000064000017945 */ /* 0x000fe20003800200 */
[--C-:B------:R-:W-:Y:S01]  /*0390*/  SHF.R.U32.HI R3, RZ, 0x17, R0.reuse ;  /* 0x00000017ff037819 */ /* 0x100fe20000011600 */
[----:B------:R-:W-:Y:S01]  /*03a0*/  IMAD.MOV.U32 R7, RZ, RZ, R0 ;  /* 0x000000ffff077224 */ /* 0x000fe200078e0000 */
[----:B------:R-:W-:Y:S02]  /*03b0*/  LOP3.LUT R6, R5, 0xff, RZ, 0xc0, !PT ;  /* 0x000000ff05067812 */ /* 0x000fe400078ec0ff */
[----:B------:R-:W-:-:S03]  /*03c0*/  LOP3.LUT R5, R3, 0xff, RZ, 0xc0, !PT ;  /* 0x000000ff03057812 */ /* 0x000fc600078ec0ff */
[----:B------:R-:W-:Y:S02]  /*03d0*/  VIADD R10, R6, 0xffffffff ;  /* 0xffffffff060a7836 */ /* 0x000fe40000000000 */
[----:B------:R-:W-:-:S03]  /*03e0*/  VIADD R9, R5, 0xffffffff ;  /* 0xffffffff05097836 */ /* 0x000fc60000000000 */
[----:B------:R-:W-:-:S04]  /*03f0*/  ISETP.GT.U32.AND P0, PT, R10, 0xfd, PT ;  /* 0x000000fd0a00780c */ /* 0x000fc80003f04070 */
[----:B------:R-:W-:-:S13]  /*0400*/  ISETP.GT.U32.OR P0, PT, R9, 0xfd, P0 ;  /* 0x000000fd0900780c */ /* 0x000fda0000704470 */
[----:B------:R-:W-:Y:S01]  /*0410*/  @!P0 IMAD.MOV.U32 R8, RZ, RZ, RZ ;  /* 0x000000ffff088224 */ /* 0x000fe200078e00ff */
[----:B------:R-:W-:Y:S06]  /*0420*/  @!P0 BRA `(.L_x_3) ;  /* 0x0000000000608947 */ /* 0x000fec0003800000 */
[----:B------:R-:W-:Y:S01]  /*0430*/  FSETP.GTU.FTZ.AND P0, PT, |R0|, +INF , PT ;  /* 0x7f8000000000780b */ /* 0x000fe20003f1c200 */
[----:B------:R-:W-:Y:S01]  /*0440*/  IMAD.MOV.U32 R3, RZ, RZ, R11 ;  /* 0x000000ffff037224 */ /* 0x000fe200078e000b */
[----:B------:R-:W-:-:S04]  /*0450*/  FSETP.GTU.FTZ.AND P1, PT, |R11|, +INF , PT ;  /* 0x7f8000000b00780b */ /* 0x000fc80003f3c200 */
[----:B------:R-:W-:-:S13]  /*0460*/  PLOP3.LUT P0, PT, P0, P1, PT, 0xf8, 0x8f ;  /* 0x00000000008f781c */ /* 0x000fda0000703f70 */
[----:B------:R-:W-:Y:S05]  /*0470*/  @P0 BRA `(.L_x_4) ;  /* 0x00000004004c0947 */ /* 0x000fea0003800000 */
[----:B------:R-:W-:-:S13]  /*0480*/  LOP3.LUT P0, RZ, R11, 0x7fffffff, R7, 0xc8, !PT ;  /* 0x7fffffff0bff7812 */ /* 0x000fda000780c807 */
[----:B------:R-:W-:Y:S05]  /*0490*/  @!P0 BRA `(.L_x_5) ;  /* 0x00000004003c8947 */ /* 0x000fea0003800000 */
[C---:B------:R-:W-:Y:S02]  /*04a0*/  FSETP.NEU.FTZ.AND P2, PT, |R0|.reuse, +INF , PT ;  /* 0x7f8000000000780b */ /* 0x040fe40003f5d200 */
[----:B------:R-:W-:Y:S02]  /*04b0*/  FSETP.NEU.FTZ.AND P1, PT, |R3|, +INF , PT ;  /* 0x7f8000000300780b */ /* 0x000fe40003f3d200 */
[----:B------:R-:W-:-:S11]  /*04c0*/  FSETP.NEU.FTZ.AND P0, PT, |R0|, +INF , PT ;  /* 0x7f8000000000780b */ /* 0x000fd60003f1d200 */
[----:B------:R-:W-:Y:S05]  /*04d0*/  @!P1 BRA !P2, `(.L_x_5) ;  /* 0x00000004002c9947 */ /* 0x000fea0005000000 */
[----:B------:R-:W-:-:S04]  /*04e0*/  LOP3.LUT P2, RZ, R7, 0x7fffffff, RZ, 0xc0, !PT ;  /* 0x7fffffff07ff7812 */ /* 0x000fc8000784c0ff */
[----:B------:R-:W-:-:S13]  /*04f0*/  PLOP3.LUT P1, PT, P1, P2, PT, 0x2f, 0xf2 ;  /* 0x0000000000f2781c */ /* 0x000fda0000f24577 */
[----:B------:R-:W-:Y:S05]  /*0500*/  @P1 BRA `(.L_x_6) ;  /* 0x0000000400181947 */ /* 0x000fea0003800000 */
[----:B------:R-:W-:-:S04]  /*0510*/  LOP3.LUT P1, RZ, R11, 0x7fffffff, RZ, 0xc0, !PT ;  /* 0x7fffffff0bff7812 */ /* 0x000fc8000782c0ff */
[----:B------:R-:W-:-:S13]  /*0520*/  PLOP3.LUT P0, PT, P0, P1, PT, 0x2f, 0xf2 ;  /* 0x0000000000f2781c */ /* 0x000fda0000702577 */
[----:B------:R-:W-:Y:S05]  /*0530*/  @P0 BRA `(.L_x_7) ;  /* 0x0000000400000947 */ /* 0x000fea0003800000 */
[----:B------:R-:W-:Y:S02]  /*0540*/  ISETP.GE.AND P0, PT, R9, RZ, PT ;  /* 0x000000ff0900720c */ /* 0x000fe40003f06270 */
[----:B------:R-:W-:-:S11]  /*0550*/  ISETP.GE.AND P1, PT, R10, RZ, PT ;  /* 0x000000ff0a00720c */ /* 0x000fd60003f26270 */
[----:B------:R-:W-:Y:S02]  /*0560*/  @P0 IMAD.MOV.U32 R8, RZ, RZ, RZ ;  /* 0x000000ffff080224 */ /* 0x000fe400078e00ff */
[----:B------:R-:W-:Y:S01]  /*0570*/  @!P0 FFMA R7, R0, 1.84467440737095516160e+19, RZ ;  /* 0x5f80000000078823 */ /* 0x000fe200000000ff */
[----:B------:R-:W-:Y:S02]  /*0580*/  @!P0 IMAD.MOV.U32 R8, RZ, RZ, -0x40 ;  /* 0xffffffc0ff088424 */ /* 0x000fe400078e00ff */
[----:B------:R-:W-:Y:S02]  /*0590*/  @!P1 FFMA R11, R3, 1.84467440737095516160e+19, RZ ;  /* 0x5f800000030b9823 */ /* 0x000fe400000000ff */
[----:B------:R-:W-:-:S07]  /*05a0*/  @!P1 VIADD R8, R8, 0x40 ;  /* 0x0000004008089836 */ /* 0x000fce0000000000 */
.L_x_3:
[----:B------:R-:W-:Y:S01]  /*05b0*/  LEA R0, R6, 0xc0800000, 0x17 ;  /* 0xc080000006007811 */ /* 0x000fe200078eb8ff */
[----:B------:R-:W-:Y:S01]  /*05c0*/  VIADD R5, R5, 0xffffff81 ;  /* 0xffffff8105057836 */ /* 0x000fe20000000000 */
[----:B------:R-:W-:Y:S03]  /*05d0*/  BSSY.RECONVERGENT B2, `(.L_x_8) ;  /* 0x0000035000027945 */ /* 0x000fe60003800200 */
[----:B------:R-:W-:Y:S02]  /*05e0*/  IMAD.IADD R11, R11, 0x1, -R0 ;  /* 0x000000010b0b7824 */ /* 0x000fe400078e0a00 */
[C---:B------:R-:W-:Y:S01]  /*05f0*/  IMAD R0, R5.reuse, -0x800000, R7 ;  /* 0xff80000005007824 */ /* 0x040fe200078e0207 */
[----:B------:R-:W-:Y:S01]  /*0600*/  IADD3 R5, PT, PT, R5, 0x7f, -R6 ;  /* 0x0000007f05057810 */ /* 0x000fe20007ffe806 */
[----:B------:R-:W0:Y:S01]  /*0610*/  MUFU.RCP R3, R11 ;  /* 0x0000000b00037308 */ /* 0x000e220000001000 */
[----:B------:R-:W-:-:S03]  /*0620*/  FADD.FTZ R9, -R11, -RZ ;  /* 0x800000ff0b097221 */ /* 0x000fc60000010100 */
[----:B------:R-:W-:Y:S02]  /*0630*/  IMAD.IADD R5, R5, 0x1, R8 ;  /* 0x0000000105057824 */ /* 0x000fe400078e0208 */
[----:B0-----:R-:W-:-:S04]  /*0640*/  FFMA R10, R3, R9, 1 ;  /* 0x3f800000030a7423 */ /* 0x001fc80000000009 */
[----:B------:R-:W-:-:S04]  /*0650*/  FFMA R12, R3, R10, R3 ;  /* 0x0000000a030c7223 */ /* 0x000fc80000000003 */
[----:B------:R-:W-:-:S04]  /*0660*/  FFMA R3, R0, R12, RZ ;  /* 0x0000000c00037223 */ /* 0x000fc800000000ff */
[----:B------:R-:W-:-:S04]  /*0670*/  FFMA R10, R9, R3, R0 ;  /* 0x00000003090a7223 */ /* 0x000fc80000000000 */
[----:B------:R-:W-:-:S04]  /*0680*/  FFMA R7, R12, R10, R3 ;  /* 0x0000000a0c077223 */ /* 0x000fc80000000003 */
[----:B------:R-:W-:-:S04]  /*0690*/  FFMA R10, R9, R7, R0 ;  /* 0x00000007090a7223 */ /* 0x000fc80000000000 */
[----:B------:R-:W-:-:S05]  /*06a0*/  FFMA R0, R12, R10, R7 ;  /* 0x0000000a0c007223 */ /* 0x000fca0000000007 */
[----:B------:R-:W-:-:S04]  /*06b0*/  SHF.R.U32.HI R3, RZ, 0x17, R0 ;  /* 0x00000017ff037819 */ /* 0x000fc80000011600 */
[----:B------:R-:W-:-:S05]  /*06c0*/  LOP3.LUT R3, R3, 0xff, RZ, 0xc0, !PT ;  /* 0x000000ff03037812 */ /* 0x000fca00078ec0ff */
[----:B------:R-:W-:-:S04]  /*06d0*/  IMAD.IADD R9, R3, 0x1, R5 ;  /* 0x0000000103097824 */ /* 0x000fc800078e0205 */
[----:B------:R-:W-:-:S05]  /*06e0*/  VIADD R3, R9, 0xffffffff ;  /* 0xffffffff09037836 */ /* 0x000fca0000000000 */
[----:B------:R-:W-:-:S13]  /*06f0*/  ISETP.GE.U32.AND P0, PT, R3, 0xfe, PT ;  /* 0x000000fe0300780c */ /* 0x000fda0003f06070 */
[----:B------:R-:W-:Y:S05]  /*0700*/  @!P0 BRA `(.L_x_9) ;  /* 0x0000000000808947 */ /* 0x000fea0003800000 */
[----:B------:R-:W-:-:S13]  /*0710*/  ISETP.GT.AND P0, PT, R9, 0xfe, PT ;  /* 0x000000fe0900780c */ /* 0x000fda0003f04270 */
[----:B------:R-:W-:Y:S05]  /*0720*/  @P0 BRA `(.L_x_10) ;  /* 0x00000000006c0947 */ /* 0x000fea0003800000 */
[----:B------:R-:W-:-:S13]  /*0730*/  ISETP.GE.AND P0, PT, R9, 0x1, PT ;  /* 0x000000010900780c */ /* 0x000fda0003f06270 */
[----:B------:R-:W-:Y:S05]  /*0740*/  @P0 BRA `(.L_x_11) ;  /* 0x0000000000740947 */ /* 0x000fea0003800000 */
[----:B------:R-:W-:Y:S02]  /*0750*/  ISETP.GE.AND P0, PT, R9, -0x18, PT ;  /* 0xffffffe80900780c */ /* 0x000fe40003f06270 */
[----:B------:R-:W-:-:S11]  /*0760*/  LOP3.LUT R0, R0, 0x80000000, RZ, 0xc0, !PT ;  /* 0x8000000000007812 */ /* 0x000fd600078ec0ff */
[----:B------:R-:W-:Y:S05]  /*0770*/  @!P0 BRA `(.L_x_11) ;  /* 0x0000000000688947 */ /* 0x000fea0003800000 */
[CCC-:B------:R-:W-:Y:S01]  /*0780*/  FFMA.RZ R3, R12.reuse, R10.reuse, R7.reuse ;  /* 0x0000000a0c037223 */ /* 0x1c0fe2000000c007 */
[C---:B------:R-:W-:Y:S02]  /*0790*/  VIADD R8, R9.reuse, 0x20 ;  /* 0x0000002009087836 */ /* 0x040fe40000000000 */
[CCC-:B------:R-:W-:Y:S01]  /*07a0*/  FFMA.RM R6, R12.reuse, R10.reuse, R7.reuse ;  /* 0x0000000a0c067223 */ /* 0x1c0fe20000004007 */
[----:B------:R-:W-:Y:S02]  /*07b0*/  ISETP.NE.AND P2, PT, R9, RZ, PT ;  /* 0x000000ff0900720c */ /* 0x000fe40003f45270 */
[----:B------:R-:W-:Y:S01]  /*07c0*/  LOP3.LUT R5, R3, 0x7fffff, RZ, 0xc0, !PT ;  /* 0x007fffff03057812 */ /* 0x000fe200078ec0ff */
[----:B------:R-:W-:Y:S01]  /*07d0*/  FFMA.RP R3, R12, R10, R7 ;  /* 0x0000000a0c037223 */ /* 0x000fe20000008007 */
[----:B------:R-:W-:Y:S01]  /*07e0*/  IMAD.MOV R7, RZ, RZ, -R9 ;  /* 0x000000ffff077224 */ /* 0x000fe200078e0a09 */
[----:B------:R-:W-:Y:S02]  /*07f0*/  ISETP.NE.AND P1, PT, R9, RZ, PT ;  /* 0x000000ff0900720c */ /* 0x000fe40003f25270 */
[----:B------:R-:W-:-:S02]  /*0800*/  LOP3.LUT R5, R5, 0x800000, RZ, 0xfc, !PT ;  /* 0x0080000005057812 */ /* 0x000fc400078efcff */
[----:B------:R-:W-:Y:S02]  /*0810*/  FSETP.NEU.FTZ.AND P0, PT, R3, R6, PT ;  /* 0x000000060300720b */ /* 0x000fe40003f1d000 */
[----:B------:R-:W-:Y:S02]  /*0820*/  SHF.L.U32 R8, R5, R8, RZ ;  /* 0x0000000805087219 */ /* 0x000fe400000006ff */
[----:B------:R-:W-:Y:S02]  /*0830*/  SEL R6, R7, RZ, P2 ;  /* 0x000000ff07067207 */ /* 0x000fe40001000000 */
[----:B------:R-:W-:Y:S02]  /*0840*/  ISETP.NE.AND P1, PT, R8, RZ, P1 ;  /* 0x000000ff0800720c */ /* 0x000fe40000f25270 */
[----:B------:R-:W-:Y:S02]  /*0850*/  SHF.R.U32.HI R6, RZ, R6, R5 ;  /* 0x00000006ff067219 */ /* 0x000fe40000011605 */
[----:B------:R-:W-:-:S02]  /*0860*/  PLOP3.LUT P0, PT, P0, P1, PT, 0xf8, 0x8f ;  /* 0x00000000008f781c */ /* 0x000fc40000703f70 */
[----:B------:R-:W-:Y:S02]  /*0870*/  SHF.R.U32.HI R8, RZ, 0x1, R6 ;  /* 0x00000001ff087819 */ /* 0x000fe40000011606 */
[----:B------:R-:W-:-:S04]  /*0880*/  SEL R3, RZ, 0x1, !P0 ;  /* 0x00000001ff037807 */ /* 0x000fc80004000000 */
[----:B------:R-:W-:-:S04]  /*0890*/  LOP3.LUT R3, R3, 0x1, R8, 0xf8, !PT ;  /* 0x0000000103037812 */ /* 0x000fc800078ef808 */
[----:B------:R-:W-:-:S05]  /*08a0*/  LOP3.LUT R3, R3, R6, RZ, 0xc0, !PT ;  /* 0x0000000603037212 */ /* 0x000fca00078ec0ff */
[----:B------:R-:W-:-:S05]  /*08b0*/  IMAD.IADD R3, R8, 0x1, R3 ;  /* 0x0000000108037824 */ /* 0x000fca00078e0203 */
[----:B------:R-:W-:Y:S01]  /*08c0*/  LOP3.LUT R0, R3, R0, RZ, 0xfc, !PT ;  /* 0x0000000003007212 */ /* 0x000fe200078efcff */
[----:B------:R-:W-:Y:S06]  /*08d0*/  BRA `(.L_x_11) ;  /* 0x0000000000107947 */ /* 0x000fec0003800000 */
.L_x_10:
[----:B------:R-:W-:-:S04]  /*08e0*/  LOP3.LUT R0, R0, 0x80000000, RZ, 0xc0, !PT ;  /* 0x8000000000007812 */ /* 0x000fc800078ec0ff */
[----:B------:R-:W-:Y:S01]  /*08f0*/  LOP3.LUT R0, R0, 0x7f800000, RZ, 0xfc, !PT ;  /* 0x7f80000000007812 */ /* 0x000fe200078efcff */
[----:B------:R-:W-:Y:S06]  /*0900*/  BRA `(.L_x_11) ;  /* 0x0000000000047947 */ /* 0x000fec0003800000 */
.L_x_9:
[----:B------:R-:W-:-:S07]  /*0910*/  IMAD R0, R5, 0x800000, R0 ;  /* 0x0080000005007824 */ /* 0x000fce00078e0200 */
.L_x_11:
[----:B------:R-:W-:Y:S05]  /*0920*/  BSYNC.RECONVERGENT B2 ;  /* 0x0000000000027941 */ /* 0x000fea0003800200 */
.L_x_8:
[----:B------:R-:W-:Y:S05]  /*0930*/  BRA `(.L_x_12) ;  /* 0x0000000000207947 */ /* 0x000fea0003800000 */
.L_x_7:
[----:B------:R-:W-:-:S04]  /*0940*/  LOP3.LUT R0, R11, 0x80000000, R7, 0x48, !PT ;  /* 0x800000000b007812 */ /* 0x000fc800078e4807 */
[----:B------:R-:W-:Y:S01]  /*0950*/  LOP3.LUT R0, R0, 0x7f800000, RZ, 0xfc, !PT ;  /* 0x7f80000000007812 */ /* 0x000fe200078efcff */
[----:B------:R-:W-:Y:S06]  /*0960*/  BRA `(.L_x_12) ;  /* 0x0000000000147947 */ /* 0x000fec0003800000 */
.L_x_6:
[----:B------:R-:W-:Y:S01]  /*0970*/  LOP3.LUT R0, R11, 0x80000000, R7, 0x48, !PT ;  /* 0x800000000b007812 */ /* 0x000fe200078e4807 */
[----:B------:R-:W-:Y:S06]  /*0980*/  BRA `(.L_x_12) ;  /* 0x00000000000c7947 */ /* 0x000fec0003800000 */
.L_x_5:
[----:B------:R-:W0:Y:S01]  /*0990*/  MUFU.RSQ R0, -QNAN ;  /* 0xffc0000000007908 */ /* 0x000e220000001400 */
[----:B------:R-:W-:Y:S05]  /*09a0*/  BRA `(.L_x_12) ;  /* 0x0000000000047947 */ /* 0x000fea0003800000 */
.L_x_4:
[----:B------:R-:W-:-:S07]  /*09b0*/  FADD.FTZ R0, R0, R3 ;  /* 0x0000000300007221 */ /* 0x000fce0000010000 */
.L_x_12:
[----:B------:R-:W-:Y:S05]  /*09c0*/  BSYNC.RECONVERGENT B1 ;  /* 0x0000000000017941 */ /* 0x000fea0003800200 */
.L_x_2:
[----:B------:R-:W-:-:S04]  /*09d0*/  IMAD.MOV.U32 R5, RZ, RZ, 0x0 ;  /* 0x00000000ff057424 */ /* 0x000fc800078e00ff */
[----:B0-----:R-:W-:Y:S05]  /*09e0*/  RET.REL.NODEC R4 `(_Z8ddKernelPfPKfif) ;  /* 0xfffffff404847950 */ /* 0x001fea0003c3ffff */
.L_x_13:
[----:B------:R-:W-:-:S00]  /*09f0*/  BRA `(.L_x_13) ;  /* 0xfffffffc00fc7947 */ /* 0x000fc0000383ffff */
[----:B------:R-:W-:-:S00]  /*0a00*/  NOP ;  /* 0x0000000000007918 */ /* 0x000fc00000000000 */
[----:B------:R-:W-:-:S00]  /*0a10*/  NOP ;  /* 0x0000000000007918 */ /* 0x000fc00000000000 */
[----:B------:R-:W-:-:S00]  /*0a20*/  NOP ;  /* 0x0000000000007918 */ /* 0x000fc00000000000 */
[----:B------:R-:W-:-:S00]  /*0a30*/  NOP ;  /* 0x0000000000007918 */ /* 0x000fc00000000000 */
[----:B------:R-:W-:-:S00]  /*0a40*/  NOP ;  /* 0x0000000000007918 */ /* 0x000fc00000000000 */
[----:B------:R-:W-:-:S00]  /*0a50*/  NOP ;  /* 0x0000000000007918 */ /* 0x000fc00000000000 */
[----:B------:R-:W-:-:S00]  /*0a60*/  NOP ;  /* 0x0000000000007918 */ /* 0x000fc00000000000 */
[----:B------:R-:W-:-:S00]  /*0a70*/  NOP ;  /* 0x0000000000007918 */ /* 0x000fc00000000000 */
.L_x_14:


//--------------------- .nv.shared._Z8ddKernelPfPKfif --------------------------
	.section	.nv.shared._Z8ddKernelPfPKfif,"aw",@nobits
	.sectionflags	@""
	.align	16
	.zero		1024


//--------------------- .nv.shared.reserved.0     --------------------------
	.section	.nv.shared.reserved.0,"aw",@nobits
	.weak		__nv_reservedSMEM_offset_0_alias
	.size		__nv_reservedSMEM_offset_0_alias, 0, 64
	.other		__nv_reservedSMEM_offset_0_alias,@"STO_CUDA_RESERVED_SHARED STV_DEFAULT"
__nv_reservedSMEM_offset_0_alias:
	.zero		0
	.zero		64


//--------------------- .nv.constant0._Z8ddKernelPfPKfif --------------------------
	.section	.nv.constant0._Z8ddKernelPfPKfif,"a",@progbits
	.sectionflags	@""
	.align	4
.nv.constant0._Z8ddKernelPfPKfif:
	.zero		920


//--------------------- SYMBOLS --------------------------

	.type		.nv.reservedSmem.offset0,@object
	.size		.nv.reservedSmem.offset0,0x4
	.type		.nv.reservedSmem.cap,@object
	.size		.nv.reservedSmem.cap,0x4
